//
// Generated by NVIDIA NVVM Compiler
//
// Compiler Build ID: CL-36424714
// Cuda compilation tools, release 13.0, V13.0.88
// Based on NVVM 20.0.0
//

.version 9.0
.target sm_100
.address_size 64

	// .globl	_Z22scatter_element_kernelPKfPKiPf
// _ZZ22scatter_element_kernelPKfPKiPfE9s_updates has been demoted
// _ZZ22scatter_element_kernelPKfPKiPfE9s_indices has been demoted

.visible .entry _Z22scatter_element_kernelPKfPKiPf(
	.param .u64 .ptr .align 1 _Z22scatter_element_kernelPKfPKiPf_param_0,
	.param .u64 .ptr .align 1 _Z22scatter_element_kernelPKfPKiPf_param_1,
	.param .u64 .ptr .align 1 _Z22scatter_element_kernelPKfPKiPf_param_2
)
{
	.reg .pred 	%p<5>;
	.reg .b32 	%r<53>;
	.reg .b32 	%f<3>;
	.reg .b64 	%rd<12>;
	// demoted variable
	.shared .align 4 .b8 _ZZ22scatter_element_kernelPKfPKiPfE9s_updates[512];
	// demoted variable
	.shared .align 4 .b8 _ZZ22scatter_element_kernelPKfPKiPfE9s_indices[512];
	ld.param.u64 	%rd4, [_Z22scatter_element_kernelPKfPKiPf_param_0];
	ld.param.u64 	%rd5, [_Z22scatter_element_kernelPKfPKiPf_param_1];
	ld.param.u64 	%rd6, [_Z22scatter_element_kernelPKfPKiPf_param_2];
	mov.u32 	%r1, %ctaid.z;
	mov.u32 	%r2, %ctaid.y;
	mov.u32 	%r28, %tid.x;
	shl.b32 	%r52, %r28, 2;
	min.u32 	%r4, %r52, 4;
	add.s32 	%r5, %r4, 4;
	setp.ge.u32 	%p1, %r52, %r5;
	shl.b32 	%r29, %r28, 4;
	mov.u32 	%r30, _ZZ22scatter_element_kernelPKfPKiPfE9s_updates;
	add.s32 	%r50, %r30, %r29;
	mov.u32 	%r31, _ZZ22scatter_element_kernelPKfPKiPfE9s_indices;
	add.s32 	%r49, %r31, %r29;
	@%p1 bra 	$L__BB0_3;
	mov.u32 	%r32, %ctaid.x;
	shl.b32 	%r33, %r1, 8;
	shl.b32 	%r34, %r2, 6;
	shl.b32 	%r35, %r32, 3;
	sub.s32 	%r48, %r52, %r4;
	add.s32 	%r36, %r33, %r34;
	add.s32 	%r37, %r36, %r35;
	add.s32 	%r45, %r37, %r52;
	cvta.to.global.u64 	%rd1, %rd4;
	cvta.to.global.u64 	%rd2, %rd5;
	mov.u32 	%r46, %r50;
	mov.u32 	%r47, %r49;
$L__BB0_2:
	mul.wide.u32 	%rd7, %r45, 4;
	add.s64 	%rd8, %rd1, %rd7;
	ld.global.nc.f32 	%f1, [%rd8];
	st.shared.f32 	[%r46], %f1;
	add.s64 	%rd9, %rd2, %rd7;
	ld.global.nc.u32 	%r38, [%rd9];
	st.shared.u32 	[%r47], %r38;
	add.s32 	%r48, %r48, 1;
	add.s32 	%r47, %r47, 4;
	add.s32 	%r46, %r46, 4;
	add.s32 	%r45, %r45, 1;
	setp.ne.s32 	%p2, %r48, 4;
	@%p2 bra 	$L__BB0_2;
$L__BB0_3:
	setp.ge.u32 	%p3, %r52, %r5;
	bar.sync 	0;
	@%p3 bra 	$L__BB0_6;
	shl.b32 	%r39, %r1, 5;
	shl.b32 	%r40, %r2, 3;
	add.s32 	%r18, %r39, %r40;
	sub.s32 	%r51, %r52, %r4;
	cvta.to.global.u64 	%rd3, %rd6;
$L__BB0_5:
	ld.shared.u32 	%r41, [%r49];
	add.s32 	%r42, %r18, %r41;
	shl.b32 	%r43, %r42, 3;
	ld.shared.f32 	%f2, [%r50];
	add.s32 	%r44, %r52, %r43;
	mul.wide.s32 	%rd10, %r44, 4;
	add.s64 	%rd11, %rd3, %rd10;
	st.global.f32 	[%rd11], %f2;
	add.s32 	%r52, %r52, 1;
	add.s32 	%r51, %r51, 1;
	add.s32 	%r50, %r50, 4;
	add.s32 	%r49, %r49, 4;
	setp.ne.s32 	%p4, %r51, 4;
	@%p4 bra 	$L__BB0_5;
$L__BB0_6:
	ret;

}


// ===== COMPILED SASS (sm_100) =====

	.target	sm_100

	.elftype	@"ET_EXEC"


//--------------------- .note.nv.tkinfo           --------------------------
	.section	.note.nv.tkinfo,"",@"SHT_NOTE"
	.sectionflags	@"SHF_NOTE_NV_TKINFO"
	.tkinfo
        /*0018*/ 	.word	0x00000002
        /*0030*/ 	.string	""
        /*0030*/ 	.string	"ptxas"
        /*0030*/ 	.string	"Cuda compilation tools, release 13.0, V13.0.88"
        /*0030*/ 	.string	"Build cuda_13.0.r13.0/compiler.36424714_0"
        /*0030*/ 	.string	"-arch sm_100 -m 64 "



//--------------------- .note.nv.cuinfo           --------------------------
	.section	.note.nv.cuinfo,"",@"SHT_NOTE"
	.sectionflags	@"SHF_NOTE_NV_CUINFO"
        /*0018*/ 	.short	0x0002
        /*001a*/ 	.short	0x0064
        /*001c*/ 	.short	0x0082
	.zero		2


//--------------------- .nv.info                  --------------------------
	.section	.nv.info,"",@"SHT_CUDA_INFO"
	.align	4


	//----- nvinfo : EIATTR_REGCOUNT
	.align		4
        /*0000*/ 	.byte	0x04, 0x2f
        /*0002*/ 	.short	(.L_1 - .L_0)
	.align		4
.L_0:
        /*0004*/ 	.word	index@(_Z22scatter_element_kernelPKfPKiPf)
        /*0008*/ 	.word	0x00000020


	//----- nvinfo : EIATTR_FRAME_SIZE
	.align		4
.L_1:
        /*000c*/ 	.byte	0x04, 0x11
        /*000e*/ 	.short	(.L_3 - .L_2)
	.align		4
.L_2:
        /*0010*/ 	.word	index@(_Z22scatter_element_kernelPKfPKiPf)
        /*0014*/ 	.word	0x00000000


	//----- nvinfo : EIATTR_MIN_STACK_SIZE
	.align		4
.L_3:
        /*0018*/ 	.byte	0x04, 0x12
        /*001a*/ 	.short	(.L_5 - .L_4)
	.align		4
.L_4:
        /*001c*/ 	.word	index@(_Z22scatter_element_kernelPKfPKiPf)
        /*0020*/ 	.word	0x00000000
.L_5:


//--------------------- .nv.compat                --------------------------
	.section	.nv.compat,"",@"SHT_CUDA_COMPAT_INFO"
	.align	4
        /*0000*/ 	.byte	0x02, 0x09, 0x00, 0x00, 0x02, 0x02, 0x01, 0x00, 0x02, 0x05, 0x05, 0x00, 0x03, 0x07, 0x01, 0x01
        /*0010*/ 	.byte	0x02, 0x03, 0x00, 0x00, 0x02, 0x06, 0x01, 0x00, 0x04, 0x0b, 0x08, 0x00, 0x09, 0x00, 0x00, 0x00
        /*0020*/ 	.byte	0x00, 0x00, 0x00, 0x00


//--------------------- .nv.info._Z22scatter_element_kernelPKfPKiPf --------------------------
	.section	.nv.info._Z22scatter_element_kernelPKfPKiPf,"",@"SHT_CUDA_INFO"
	.sectionflags	@""
	.align	4


	//----- nvinfo : EIATTR_CUDA_API_VERSION
	.align		4
        /*0000*/ 	.byte	0x04, 0x37
        /*0002*/ 	.short	(.L_7 - .L_6)
.L_6:
        /*0004*/ 	.word	0x00000082


	//----- nvinfo : EIATTR_KPARAM_INFO
	.align		4
.L_7:
        /*0008*/ 	.byte	0x04, 0x17
        /*000a*/ 	.short	(.L_9 - .L_8)
.L_8:
        /*000c*/ 	.word	0x00000000
        /*0010*/ 	.short	0x0002
        /*0012*/ 	.short	0x0010
        /*0014*/ 	.byte	0x00, 0xf5, 0x21, 0x00


	//----- nvinfo : EIATTR_KPARAM_INFO
	.align		4
.L_9:
        /*0018*/ 	.byte	0x04, 0x17
        /*001a*/ 	.short	(.L_11 - .L_10)
.L_10:
        /*001c*/ 	.word	0x00000000
        /*0020*/ 	.short	0x0001
        /*0022*/ 	.short	0x0008
        /*0024*/ 	.byte	0x00, 0xf5, 0x21, 0x00


	//----- nvinfo : EIATTR_KPARAM_INFO
	.align		4
.L_11:
        /*0028*/ 	.byte	0x04, 0x17
        /*002a*/ 	.short	(.L_13 - .L_12)
.L_12:
        /*002c*/ 	.word	0x00000000
        /*0030*/ 	.short	0x0000
        /*0032*/ 	.short	0x0000
        /*0034*/ 	.byte	0x00, 0xf5, 0x21, 0x00


	//----- nvinfo : EIATTR_SPARSE_MMA_MASK
	.align		4
.L_13:
        /*0038*/ 	.byte	0x03, 0x50
        /*003a*/ 	.short	0x0000


	//----- nvinfo : EIATTR_MAXREG_COUNT
	.align		4
        /*003c*/ 	.byte	0x03, 0x1b
        /*003e*/ 	.short	0x00ff


	//----- nvinfo : EIATTR_NUM_BARRIERS
	.align		4
        /*0040*/ 	.byte	0x02, 0x4c
        /*0042*/ 	.byte	0x01
	.zero		1


	//----- nvinfo : EIATTR_MERCURY_ISA_VERSION
	.align		4
        /*0044*/ 	.byte	0x03, 0x5f
        /*0046*/ 	.short	0x0101


	//----- nvinfo : EIATTR_VRC_CTA_INIT_COUNT
	.align		4
        /*0048*/ 	.byte	0x02, 0x4a
	.zero		1
	.zero		1


	//----- nvinfo : EIATTR_EXIT_INSTR_OFFSETS
	.align		4
        /*004c*/ 	.byte	0x04, 0x1c
        /*004e*/ 	.short	(.L_15 - .L_14)


	//   ....[0]....
.L_14:
        /*0050*/ 	.word	0x00000750


	//   ....[1]....
        /*0054*/ 	.word	0x00000bf0


	//   ....[2]....
        /*0058*/ 	.word	0x00000cd0


	//----- nvinfo : EIATTR_CRS_STACK_SIZE
	.align		4
.L_15:
        /*005c*/ 	.byte	0x04, 0x1e
        /*005e*/ 	.short	(.L_17 - .L_16)
.L_16:
        /*0060*/ 	.word	0x00000000


	//----- nvinfo : EIATTR_CBANK_PARAM_SIZE
	.align		4
.L_17:
        /*0064*/ 	.byte	0x03, 0x19
        /*0066*/ 	.short	0x0018


	//----- nvinfo : EIATTR_PARAM_CBANK
	.align		4
        /*0068*/ 	.byte	0x04, 0x0a
        /*006a*/ 	.short	(.L_19 - .L_18)
	.align		4
.L_18:
        /*006c*/ 	.word	index@(.nv.constant0._Z22scatter_element_kernelPKfPKiPf)
        /*0070*/ 	.short	0x0380
        /*0072*/ 	.short	0x0018


	//----- nvinfo : EIATTR_SW_WAR
	.align		4
.L_19:
        /*0074*/ 	.byte	0x04, 0x36
        /*0076*/ 	.short	(.L_21 - .L_20)
.L_20:
        /*0078*/ 	.word	0x00000008
.L_21:


//--------------------- .nv.callgraph             --------------------------
	.section	.nv.callgraph,"",@"SHT_CUDA_CALLGRAPH"
	.align	4
	.sectionentsize	8
	.align		4
        /*0000*/ 	.word	0x00000000
	.align		4
        /*0004*/ 	.word	0xffffffff
	.align		4
        /*0008*/ 	.word	0x00000000
	.align		4
        /*000c*/ 	.word	0xfffffffe
	.align		4
        /*0010*/ 	.word	0x00000000
	.align		4
        /*0014*/ 	.word	0xfffffffd
	.align		4
        /*0018*/ 	.word	0x00000000
	.align		4
        /*001c*/ 	.word	0xfffffffc


//--------------------- .text._Z22scatter_element_kernelPKfPKiPf --------------------------
	.section	.text._Z22scatter_element_kernelPKfPKiPf,"ax",@progbits
	.align	128
        .global         _Z22scatter_element_kernelPKfPKiPf
        .type           _Z22scatter_element_kernelPKfPKiPf,@function
        .size           _Z22scatter_element_kernelPKfPKiPf,(.L_x_17 - _Z22scatter_element_kernelPKfPKiPf)
        .other          _Z22scatter_element_kernelPKfPKiPf,@"STO_CUDA_ENTRY STV_DEFAULT"
_Z22scatter_element_kernelPKfPKiPf:
.text._Z22scatter_element_kernelPKfPKiPf:
[----:B------:R-:W-:Y:S01]  /*0000*/  LDC R1, c[0x0][0x37c] ;  /* 0x0000df00ff017b82 */ /* 0x000fe20000000800 */
[----:B------:R-:W0:Y:S07]  /*0010*/  S2R R6, SR_TID.X ;  /* 0x0000000000067919 */ /* 0x000e2e0000002100 */
[----:B------:R-:W1:Y:S01]  /*0020*/  S2UR UR6, SR_CgaCtaId ;  /* 0x00000000000679c3 */ /* 0x000e620000008800 */
[----:B------:R-:W-:Y:S01]  /*0030*/  UMOV UR4, 0x400 ;  /* 0x0000040000047882 */ /* 0x000fe20000000000 */
[----:B------:R-:W2:Y:S01]  /*0040*/  LDCU.64 UR8, c[0x0][0x358] ;  /* 0x00006b00ff0877ac */ /* 0x000ea20008000a00 */
[----:B------:R-:W3:Y:S01]  /*0050*/  S2R R0, SR_CTAID.Z ;  /* 0x0000000000007919 */ /* 0x000ee20000002700 */
[----:B------:R-:W-:Y:S01]  /*0060*/  BSSY.RECONVERGENT B1, `(.L_x_0) ;  /* 0x000006b000017945 */ /* 0x000fe20003800200 */
[----:B------:R-:W-:Y:S01]  /*0070*/  UIADD3 UR5, UPT, UPT, UR4, 0x200, URZ ;  /* 0x0000020004057890 */ /* 0x000fe2000fffe0ff */
[----:B------:R-:W4:Y:S01]  /*0080*/  S2R R3, SR_CTAID.Y ;  /* 0x0000000000037919 */ /* 0x000f220000002600 */
[----:B-1----:R-:W-:-:S02]  /*0090*/  ULEA UR4, UR6, UR4, 0x18 ;  /* 0x0000000406047291 */ /* 0x002fc4000f8ec0ff */
[----:B------:R-:W-:Y:S01]  /*00a0*/  ULEA UR5, UR6, UR5, 0x18 ;  /* 0x0000000506057291 */ /* 0x000fe2000f8ec0ff */
[----:B0-----:R-:W-:-:S03]  /*00b0*/  IMAD.SHL.U32 R2, R6, 0x4, RZ ;  /* 0x0000000406027824 */ /* 0x001fc600078e00ff */
[C---:B------:R-:W-:Y:S02]  /*00c0*/  LEA R4, R6.reuse, UR4, 0x4 ;  /* 0x0000000406047c11 */ /* 0x040fe4000f8e20ff */
[----:B------:R-:W-:Y:S02]  /*00d0*/  LEA R6, R6, UR5, 0x4 ;  /* 0x0000000506067c11 */ /* 0x000fe4000f8e20ff */
[----:B------:R-:W-:-:S05]  /*00e0*/  VIMNMX.U32 R5, PT, PT, R2, 0x4, PT ;  /* 0x0000000402057848 */ /* 0x000fca0003fe0000 */
[----:B------:R-:W-:-:S05]  /*00f0*/  VIADD R7, R5, 0x4 ;  /* 0x0000000405077836 */ /* 0x000fca0000000000 */
[----:B------:R-:W-:-:S13]  /*0100*/  ISETP.GE.U32.AND P0, PT, R2, R7, PT ;  /* 0x000000070200720c */ /* 0x000fda0003f06070 */
[----:B--234-:R-:W-:Y:S05]  /*0110*/  @P0 BRA `(.L_x_1) ;  /* 0x00000004007c0947 */ /* 0x01cfea0003800000 */
[----:B------:R-:W0:Y:S01]  /*0120*/  S2R R8, SR_CTAID.X ;  /* 0x0000000000087919 */ /* 0x000e220000002500 */
[----:B------:R-:W1:Y:S01]  /*0130*/  LDC.64 R12, c[0x0][0x380] ;  /* 0x0000e000ff0c7b82 */ /* 0x000e620000000a00 */
[----:B------:R-:W-:Y:S01]  /*0140*/  IADD3 R11, PT, PT, -R5, R2, RZ ;  /* 0x00000002050b7210 */ /* 0x000fe20007ffe1ff */
[----:B------:R-:W-:Y:S01]  /*0150*/  IMAD R9, R0, 0x4, R3 ;  /* 0x0000000400097824 */ /* 0x000fe200078e0203 */
[----:B------:R-:W-:Y:S01]  /*0160*/  BSSY.RELIABLE B0, `(.L_x_2) ;  /* 0x000004e000007945 */ /* 0x000fe20003800100 */
[----:B------:R-:W-:Y:S02]  /*0170*/  MOV R10, R4 ;  /* 0x00000004000a7202 */ /* 0x000fe40000000f00 */
[----:B------:R-:W-:Y:S02]  /*0180*/  ISETP.GE.AND P0, PT, R11, 0x4, PT ;  /* 0x000000040b00780c */ /* 0x000fe40003f06270 */
[----:B------:R-:W2:Y:S01]  /*0190*/  LDC.64 R14, c[0x0][0x388] ;  /* 0x0000e200ff0e7b82 */ /* 0x000ea20000000a00 */
[----:B0-----:R-:W-:-:S02]  /*01a0*/  IMAD R17, R9, 0x8, R8 ;  /* 0x0000000809117824 */ /* 0x001fc400078e0208 */
[----:B------:R-:W-:Y:S02]  /*01b0*/  IMAD.MOV.U32 R9, RZ, RZ, R6 ;  /* 0x000000ffff097224 */ /* 0x000fe400078e0006 */
[----:B------:R-:W-:-:S06]  /*01c0*/  IMAD.U32 R8, R17, 0x8, R2 ;  /* 0x0000000811087824 */ /* 0x000fcc00078e0002 */
[----:B------:R-:W-:Y:S05]  /*01d0*/  @P0 BRA `(.L_x_3) ;  /* 0x0000000400180947 */ /* 0x000fea0003800000 */
[----:B------:R-:W-:Y:S01]  /*01e0*/  IADD3 R16, PT, PT, -R11, 0x4, RZ ;  /* 0x000000040b107810 */ /* 0x000fe20007ffe1ff */
[----:B------:R-:W-:Y:S01]  /*01f0*/  BSSY.RECONVERGENT B2, `(.L_x_4) ;  /* 0x0000028000027945 */ /* 0x000fe20003800200 */
[----:B------:R-:W-:Y:S02]  /*0200*/  PLOP3.LUT P0, PT, PT, PT, PT, 0x80, 0x8 ;  /* 0x000000000008781c */ /* 0x000fe40003f0f070 */
[----:B------:R-:W-:-:S13]  /*0210*/  ISETP.GT.AND P1, PT, R16, 0x3, PT ;  /* 0x000000031000780c */ /* 0x000fda0003f24270 */
[----:B------:R-:W-:Y:S05]  /*0220*/  @!P1 BRA `(.L_x_5) ;  /* 0x0000000000909947 */ /* 0x000fea0003800000 */
[----:B------:R-:W-:-:S13]  /*0230*/  PLOP3.LUT P0, PT, PT, PT, PT, 0x8, 0x80 ;  /* 0x000000000080781c */ /* 0x000fda0003f0e170 */
.L_x_6:
[----:B------:R-:W0:Y:S01]  /*0240*/  LDC.64 R18, c[0x0][0x380] ;  /* 0x0000e000ff127b82 */ /* 0x000e220000000a00 */
[----:B------:R-:W-:-:S07]  /*0250*/  IADD3 R29, PT, PT, R8, 0x1, RZ ;  /* 0x00000001081d7810 */ /* 0x000fce0007ffe0ff */
[----:B------:R-:W3:Y:S01]  /*0260*/  LDC.64 R16, c[0x0][0x388] ;  /* 0x0000e200ff107b82 */ /* 0x000ee20000000a00 */
[----:B0-----:R-:W-:-:S04]  /*0270*/  IMAD.WIDE.U32 R20, R29, 0x4, R18 ;  /* 0x000000041d147825 */ /* 0x001fc800078e0012 */
[C---:B------:R-:W-:Y:S01]  /*0280*/  IMAD.WIDE.U32 R22, R8.reuse, 0x4, R18 ;  /* 0x0000000408167825 */ /* 0x040fe200078e0012 */
[----:B------:R0:W4:Y:S03]  /*0290*/  LDG.E.CONSTANT R25, desc[UR8][R20.64] ;  /* 0x0000000814197981 */ /* 0x000126000c1e9900 */
[--C-:B---3--:R-:W-:Y:S02]  /*02a0*/  IMAD.WIDE.U32 R28, R29, 0x4, R16.reuse ;  /* 0x000000041d1c7825 */ /* 0x108fe400078e0010 */
[----:B------:R-:W3:Y:S02]  /*02b0*/  LDG.E.CONSTANT R23, desc[UR8][R22.64] ;  /* 0x0000000816177981 */ /* 0x000ee4000c1e9900 */
[C---:B------:R-:W-:Y:S02]  /*02c0*/  IMAD.WIDE.U32 R26, R8.reuse, 0x4, R16 ;  /* 0x00000004081a7825 */ /* 0x040fe400078e0010 */
[----:B------:R5:W2:Y:S02]  /*02d0*/  LDG.E.CONSTANT R24, desc[UR8][R28.64] ;  /* 0x000000081c187981 */ /* 0x000aa4000c1e9900 */
[----:B0-----:R-:W-:-:S02]  /*02e0*/  VIADD R21, R8, 0x2 ;  /* 0x0000000208157836 */ /* 0x001fc40000000000 */
[----:B------:R0:W4:Y:S01]  /*02f0*/  LDG.E.CONSTANT R22, desc[UR8][R26.64] ;  /* 0x000000081a167981 */ /* 0x000122000c1e9900 */
[----:B-----5:R-:W-:Y:S01]  /*0300*/  IADD3 R29, PT, PT, R8, 0x3, RZ ;  /* 0x00000003081d7810 */ /* 0x020fe20007ffe0ff */
[----:B0-----:R-:W-:-:S04]  /*0310*/  IMAD.WIDE.U32 R26, R21, 0x4, R18 ;  /* 0x00000004151a7825 */ /* 0x001fc800078e0012 */
[----:B------:R-:W-:Y:S02]  /*0320*/  IMAD.WIDE.U32 R20, R21, 0x4, R16 ;  /* 0x0000000415147825 */ /* 0x000fe400078e0010 */
[----:B------:R-:W5:Y:S02]  /*0330*/  LDG.E.CONSTANT R27, desc[UR8][R26.64] ;  /* 0x000000081a1b7981 */ /* 0x000f64000c1e9900 */
[C---:B------:R-:W-:Y:S02]  /*0340*/  IMAD.WIDE.U32 R18, R29.reuse, 0x4, R18 ;  /* 0x000000041d127825 */ /* 0x040fe400078e0012 */
[----:B------:R-:W5:Y:S02]  /*0350*/  LDG.E.CONSTANT R20, desc[UR8][R20.64] ;  /* 0x0000000814147981 */ /* 0x000f64000c1e9900 */
[----:B------:R-:W-:Y:S02]  /*0360*/  IMAD.WIDE.U32 R16, R29, 0x4, R16 ;  /* 0x000000041d107825 */ /* 0x000fe400078e0010 */
[----:B------:R-:W5:Y:S04]  /*0370*/  LDG.E.CONSTANT R19, desc[UR8][R18.64] ;  /* 0x0000000812137981 */ /* 0x000f68000c1e9900 */
[----:B------:R-:W5:Y:S01]  /*0380*/  LDG.E.CONSTANT R16, desc[UR8][R16.64] ;  /* 0x0000000810107981 */ /* 0x000f62000c1e9900 */
[----:B------:R-:W-:-:S05]  /*0390*/  VIADD R11, R11, 0x4 ;  /* 0x000000040b0b7836 */ /* 0x000fca0000000000 */
[----:B------:R-:W-:Y:S02]  /*03a0*/  ISETP.GE.AND P1, PT, R11, 0x1, PT ;  /* 0x000000010b00780c */ /* 0x000fe40003f26270 */
[----:B------:R-:W-:Y:S01]  /*03b0*/  IADD3 R8, PT, PT, R8, 0x4, RZ ;  /* 0x0000000408087810 */ /* 0x000fe20007ffe0ff */
[----:B---3--:R-:W-:Y:S04]  /*03c0*/  STS [R10], R23 ;  /* 0x000000170a007388 */ /* 0x008fe80000000800 */
[----:B----4-:R-:W-:Y:S04]  /*03d0*/  STS [R9], R22 ;  /* 0x0000001609007388 */ /* 0x010fe80000000800 */
[----:B------:R-:W-:Y:S04]  /*03e0*/  STS [R10+0x4], R25 ;  /* 0x000004190a007388 */ /* 0x000fe80000000800 */
[----:B--2---:R-:W-:Y:S04]  /*03f0*/  STS [R9+0x4], R24 ;  /* 0x0000041809007388 */ /* 0x004fe80000000800 */
[----:B-----5:R-:W-:Y:S04]  /*0400*/  STS [R10+0x8], R27 ;  /* 0x0000081b0a007388 */ /* 0x020fe80000000800 */
[----:B------:R-:W-:Y:S04]  /*0410*/  STS [R9+0x8], R20 ;  /* 0x0000081409007388 */ /* 0x000fe80000000800 */
[----:B------:R0:W-:Y:S04]  /*0420*/  STS [R10+0xc], R19 ;  /* 0x00000c130a007388 */ /* 0x0001e80000000800 */
[----:B------:R2:W-:Y:S01]  /*0430*/  STS [R9+0xc], R16 ;  /* 0x00000c1009007388 */ /* 0x0005e20000000800 */
[----:B0-----:R-:W-:Y:S01]  /*0440*/  VIADD R10, R10, 0x10 ;  /* 0x000000100a0a7836 */ /* 0x001fe20000000000 */
[----:B--2---:R-:W-:Y:S01]  /*0450*/  IADD3 R9, PT, PT, R9, 0x10, RZ ;  /* 0x0000001009097810 */ /* 0x004fe20007ffe0ff */
[----:B------:R-:W-:Y:S06]  /*0460*/  @!P1 BRA `(.L_x_6) ;  /* 0xfffffffc00749947 */ /* 0x000fec000383ffff */
.L_x_5:
[----:B------:R-:W-:Y:S05]  /*0470*/  BSYNC.RECONVERGENT B2 ;  /* 0x0000000000027941 */ /* 0x000fea0003800200 */
.L_x_4:
[----:B------:R-:W-:Y:S01]  /*0480*/  IADD3 R16, PT, PT, -R11, 0x4, RZ ;  /* 0x000000040b107810 */ /* 0x000fe20007ffe1ff */
[----:B------:R-:W-:Y:S03]  /*0490*/  BSSY.RECONVERGENT B2, `(.L_x_7) ;  /* 0x0000017000027945 */ /* 0x000fe60003800200 */
[----:B------:R-:W-:-:S13]  /*04a0*/  ISETP.GT.AND P1, PT, R16, 0x1, PT ;  /* 0x000000011000780c */ /* 0x000fda0003f24270 */
[----:B------:R-:W-:Y:S05]  /*04b0*/  @!P1 BRA `(.L_x_8) ;  /* 0x0000000000509947 */ /* 0x000fea0003800000 */
[----:B------:R-:W0:Y:S01]  /*04c0*/  LDC.64 R18, c[0x0][0x380] ;  /* 0x0000e000ff127b82 */ /* 0x000e220000000a00 */
[----:B------:R-:W-:-:S07]  /*04d0*/  VIADD R25, R8, 0x1 ;  /* 0x0000000108197836 */ /* 0x000fce0000000000 */
[----:B------:R-:W3:Y:S01]  /*04e0*/  LDC.64 R16, c[0x0][0x388] ;  /* 0x0000e200ff107b82 */ /* 0x000ee20000000a00 */
[----:B0-----:R-:W-:-:S04]  /*04f0*/  IMAD.WIDE.U32 R22, R8, 0x4, R18 ;  /* 0x0000000408167825 */ /* 0x001fc800078e0012 */
[C---:B------:R-:W-:Y:S02]  /*0500*/  IMAD.WIDE.U32 R18, R25.reuse, 0x4, R18 ;  /* 0x0000000419127825 */ /* 0x040fe400078e0012 */
[----:B------:R-:W4:Y:S02]  /*0510*/  LDG.E.CONSTANT R23, desc[UR8][R22.64] ;  /* 0x0000000816177981 */ /* 0x000f24000c1e9900 */
[C-C-:B---3--:R-:W-:Y:S02]  /*0520*/  IMAD.WIDE.U32 R20, R8.reuse, 0x4, R16.reuse ;  /* 0x0000000408147825 */ /* 0x148fe400078e0010 */
[----:B------:R-:W3:Y:S02]  /*0530*/  LDG.E.CONSTANT R19, desc[UR8][R18.64] ;  /* 0x0000000812137981 */ /* 0x000ee4000c1e9900 */
[----:B------:R-:W-:Y:S02]  /*0540*/  IMAD.WIDE.U32 R16, R25, 0x4, R16 ;  /* 0x0000000419107825 */ /* 0x000fe400078e0010 */
[----:B------:R-:W5:Y:S04]  /*0550*/  LDG.E.CONSTANT R20, desc[UR8][R20.64] ;  /* 0x0000000814147981 */ /* 0x000f68000c1e9900 */
[----:B------:R-:W2:Y:S01]  /*0560*/  LDG.E.CONSTANT R16, desc[UR8][R16.64] ;  /* 0x0000000810107981 */ /* 0x000ea2000c1e9900 */
[----:B------:R-:W-:Y:S01]  /*0570*/  PLOP3.LUT P0, PT, PT, PT, PT, 0x8, 0x80 ;  /* 0x000000000080781c */ /* 0x000fe20003f0e170 */
[----:B------:R-:W-:Y:S01]  /*0580*/  VIADD R8, R8, 0x2 ;  /* 0x0000000208087836 */ /* 0x000fe20000000000 */
[----:B------:R-:W-:Y:S01]  /*0590*/  IADD3 R11, PT, PT, R11, 0x2, RZ ;  /* 0x000000020b0b7810 */ /* 0x000fe20007ffe0ff */
[----:B----4-:R-:W-:Y:S04]  /*05a0*/  STS [R10], R23 ;  /* 0x000000170a007388 */ /* 0x010fe80000000800 */
[----:B-----5:R-:W-:Y:S04]  /*05b0*/  STS [R9], R20 ;  /* 0x0000001409007388 */ /* 0x020fe80000000800 */
[----:B---3--:R0:W-:Y:S04]  /*05c0*/  STS [R10+0x4], R19 ;  /* 0x000004130a007388 */ /* 0x0081e80000000800 */
[----:B--2---:R2:W-:Y:S01]  /*05d0*/  STS [R9+0x4], R16 ;  /* 0x0000041009007388 */ /* 0x0045e20000000800 */
[----:B0-----:R-:W-:Y:S01]  /*05e0*/  IADD3 R10, PT, PT, R10, 0x8, RZ ;  /* 0x000000080a0a7810 */ /* 0x001fe20007ffe0ff */
[----:B--2---:R-:W-:-:S07]  /*05f0*/  VIADD R9, R9, 0x8 ;  /* 0x0000000809097836 */ /* 0x004fce0000000000 */
.L_x_8:
[----:B------:R-:W-:Y:S05]  /*0600*/  BSYNC.RECONVERGENT B2 ;  /* 0x0000000000027941 */ /* 0x000fea0003800200 */
.L_x_7:
[----:B------:R-:W-:-:S13]  /*0610*/  ISETP.NE.OR P0, PT, R11, 0x4, P0 ;  /* 0x000000040b00780c */ /* 0x000fda0000705670 */
[----:B------:R-:W-:Y:S05]  /*0620*/  @!P0 BREAK.RELIABLE B0 ;  /* 0x0000000000008942 */ /* 0x000fea0003800100 */
[----:B------:R-:W-:Y:S05]  /*0630*/  @!P0 BRA `(.L_x_1) ;  /* 0x0000000000348947 */ /* 0x000fea0003800000 */
.L_x_3:
[----:B------:R-:W-:Y:S05]  /*0640*/  BSYNC.RELIABLE B0 ;  /* 0x0000000000007941 */ /* 0x000fea0003800100 */
.L_x_2:
[----:B-1----:R-:W-:-:S04]  /*0650*/  IMAD.WIDE.U32 R18, R8, 0x4, R12 ;  /* 0x0000000408127825 */ /* 0x002fc800078e000c */
[C---:B--2---:R-:W-:Y:S02]  /*0660*/  IMAD.WIDE.U32 R16, R8.reuse, 0x4, R14 ;  /* 0x0000000408107825 */ /* 0x044fe400078e000e */
[----:B------:R-:W2:Y:S04]  /*0670*/  LDG.E.CONSTANT R19, desc[UR8][R18.64] ;  /* 0x0000000812137981 */ /* 0x000ea8000c1e9900 */
[----:B------:R-:W3:Y:S01]  /*0680*/  LDG.E.CONSTANT R16, desc[UR8][R16.64] ;  /* 0x0000000810107981 */ /* 0x000ee2000c1e9900 */
[----:B------:R-:W-:Y:S01]  /*0690*/  IADD3 R11, PT, PT, R11, 0x1, RZ ;  /* 0x000000010b0b7810 */ /* 0x000fe20007ffe0ff */
[----:B------:R-:W-:-:S03]  /*06a0*/  VIADD R8, R8, 0x1 ;  /* 0x0000000108087836 */ /* 0x000fc60000000000 */
[----:B------:R-:W-:Y:S01]  /*06b0*/  ISETP.NE.AND P0, PT, R11, 0x4, PT ;  /* 0x000000040b00780c */ /* 0x000fe20003f05270 */
[----:B--2---:R0:W-:Y:S04]  /*06c0*/  STS [R10], R19 ;  /* 0x000000130a007388 */ /* 0x0041e80000000800 */
[----:B---3--:R1:W-:Y:S01]  /*06d0*/  STS [R9], R16 ;  /* 0x0000001009007388 */ /* 0x0083e20000000800 */
[----:B0-----:R-:W-:Y:S01]  /*06e0*/  IADD3 R10, PT, PT, R10, 0x4, RZ ;  /* 0x000000040a0a7810 */ /* 0x001fe20007ffe0ff */
[----:B-1----:R-:W-:-:S06]  /*06f0*/  VIADD R9, R9, 0x4 ;  /* 0x0000000409097836 */ /* 0x002fcc0000000000 */
[----:B------:R-:W-:Y:S05]  /*0700*/  @P0 BRA `(.L_x_2) ;  /* 0xfffffffc00d00947 */ /* 0x000fea000383ffff */
.L_x_1:
[----:B------:R-:W-:Y:S05]  /*0710*/  BSYNC.RECONVERGENT B1 ;  /* 0x0000000000017941 */ /* 0x000fea0003800200 */
.L_x_0:
[----:B------:R-:W-:Y:S05]  /*0720*/  WARPSYNC.ALL ;  /* 0x0000000000007948 */ /* 0x000fea0003800000 */
[----:B------:R-:W-:Y:S01]  /*0730*/  BAR.SYNC.DEFER_BLOCKING 0x0 ;  /* 0x0000000000007b1d */ /* 0x000fe20000010000 */
[----:B------:R-:W-:-:S13]  /*0740*/  ISETP.GE.U32.AND P0, PT, R2, R7, PT ;  /* 0x000000070200720c */ /* 0x000fda0003f06070 */
[----:B------:R-:W-:Y:S05]  /*0750*/  @P0 EXIT ;  /* 0x000000000000094d */ /* 0x000fea0003800000 */
[----:B------:R-:W0:Y:S01]  /*0760*/  LDC.64 R8, c[0x0][0x390] ;  /* 0x0000e400ff087b82 */ /* 0x000e220000000a00 */
[----:B------:R-:W-:Y:S01]  /*0770*/  IADD3 R5, PT, PT, -R5, R2, RZ ;  /* 0x0000000205057210 */ /* 0x000fe20007ffe1ff */
[----:B------:R-:W-:Y:S01]  /*0780*/  IMAD R0, R0, 0x4, R3 ;  /* 0x0000000400007824 */ /* 0x000fe200078e0203 */
[----:B------:R-:W-:Y:S02]  /*0790*/  BSSY.RECONVERGENT B0, `(.L_x_9) ;  /* 0x0000047000007945 */ /* 0x000fe40003800200 */
[----:B------:R-:W-:Y:S02]  /*07a0*/  ISETP.GE.AND P0, PT, R5, 0x4, PT ;  /* 0x000000040500780c */ /* 0x000fe40003f06270 */
[----:B------:R-:W-:-:S11]  /*07b0*/  SHF.L.U32 R0, R0, 0x3, RZ ;  /* 0x0000000300007819 */ /* 0x000fd600000006ff */
[----:B------:R-:W-:Y:S05]  /*07c0*/  @P0 BRA `(.L_x_10) ;  /* 0x00000004000c0947 */ /* 0x000fea0003800000 */
[----:B------:R-:W-:Y:S01]  /*07d0*/  IADD3 R3, PT, PT, -R5, 0x4, RZ ;  /* 0x0000000405037810 */ /* 0x000fe20007ffe1ff */
[----:B------:R-:W-:Y:S01]  /*07e0*/  BSSY.RECONVERGENT B1, `(.L_x_11) ;  /* 0x0000027000017945 */ /* 0x000fe20003800200 */
[----:B------:R-:W-:Y:S02]  /*07f0*/  PLOP3.LUT P0, PT, PT, PT, PT, 0x80, 0x8 ;  /* 0x000000000008781c */ /* 0x000fe40003f0f070 */
[----:B------:R-:W-:-:S13]  /*0800*/  ISETP.GT.AND P1, PT, R3, 0x3, PT ;  /* 0x000000030300780c */ /* 0x000fda0003f24270 */
[----:B------:R-:W-:Y:S05]  /*0810*/  @!P1 BRA `(.L_x_12) ;  /* 0x00000000008c9947 */ /* 0x000fea0003800000 */
[----:B------:R-:W3:Y:S01]  /*0820*/  LDC.64 R10, c[0x0][0x390] ;  /* 0x0000e400ff0a7b82 */ /* 0x000ee20000000a00 */
[----:B------:R-:W-:-:S13]  /*0830*/  PLOP3.LUT P0, PT, PT, PT, PT, 0x8, 0x80 ;  /* 0x000000000080781c */ /* 0x000fda0003f0e170 */
.L_x_13:
[----:B-1--4-:R-:W1:Y:S01]  /*0840*/  LDS R13, [R6] ;  /* 0x00000000060d7984 */ /* 0x012e620000000800 */
[C---:B------:R-:W-:Y:S01]  /*0850*/  VIADD R12, R2.reuse, 0x1 ;  /* 0x00000001020c7836 */ /* 0x040fe20000000000 */
[C---:B--2---:R-:W-:Y:S01]  /*0860*/  IADD3 R14, PT, PT, R2.reuse, 0x2, RZ ;  /* 0x00000002020e7810 */ /* 0x044fe20007ffe0ff */
[----:B------:R-:W-:Y:S01]  /*0870*/  VIADD R16, R2, 0x3 ;  /* 0x0000000302107836 */ /* 0x000fe20000000000 */
[----:B------:R-:W2:Y:S01]  /*0880*/  LDS R15, [R6+0x4] ;  /* 0x00000400060f7984 */ /* 0x000ea20000000800 */
[----:B------:R-:W-:-:S03]  /*0890*/  IADD3 R5, PT, PT, R5, 0x4, RZ ;  /* 0x0000000405057810 */ /* 0x000fc60007ffe0ff */
[----:B------:R-:W4:Y:S01]  /*08a0*/  LDS R17, [R6+0x8] ;  /* 0x0000080006117984 */ /* 0x000f220000000800 */
[----:B------:R-:W-:-:S03]  /*08b0*/  ISETP.GE.AND P1, PT, R5, 0x1, PT ;  /* 0x000000010500780c */ /* 0x000fc60003f26270 */
[----:B------:R5:W0:Y:S04]  /*08c0*/  LDS R19, [R6+0xc] ;  /* 0x00000c0006137984 */ /* 0x000a280000000800 */
[----:B------:R-:W0:Y:S04]  /*08d0*/  LDS R3, [R4] ;  /* 0x0000000004037984 */ /* 0x000e280000000800 */
[----:B------:R-:W0:Y:S01]  /*08e0*/  LDS R7, [R4+0x4] ;  /* 0x0000040004077984 */ /* 0x000e220000000800 */
[----:B-----5:R-:W-:-:S03]  /*08f0*/  VIADD R6, R6, 0x10 ;  /* 0x0000001006067836 */ /* 0x020fc60000000000 */
[----:B------:R-:W5:Y:S04]  /*0900*/  LDS R21, [R4+0x8] ;  /* 0x0000080004157984 */ /* 0x000f680000000800 */
[----:B------:R3:W5:Y:S02]  /*0910*/  LDS R23, [R4+0xc] ;  /* 0x00000c0004177984 */ /* 0x0007640000000800 */
[----:B---3--:R-:W-:Y:S02]  /*0920*/  IADD3 R4, PT, PT, R4, 0x10, RZ ;  /* 0x0000001004047810 */ /* 0x008fe40007ffe0ff */
[C---:B-1----:R-:W-:Y:S01]  /*0930*/  IADD3 R13, PT, PT, R0.reuse, R13, RZ ;  /* 0x0000000d000d7210 */ /* 0x042fe20007ffe0ff */
[----:B--2---:R-:W-:-:S03]  /*0940*/  IMAD.IADD R15, R0, 0x1, R15 ;  /* 0x00000001000f7824 */ /* 0x004fc600078e020f */
[----:B------:R-:W-:Y:S01]  /*0950*/  LEA R13, R13, R2, 0x3 ;  /* 0x000000020d0d7211 */ /* 0x000fe200078e18ff */
[----:B------:R-:W-:Y:S01]  /*0960*/  VIADD R2, R2, 0x4 ;  /* 0x0000000402027836 */ /* 0x000fe20000000000 */
[----:B----4-:R-:W-:Y:S01]  /*0970*/  IADD3 R17, PT, PT, R0, R17, RZ ;  /* 0x0000001100117210 */ /* 0x010fe20007ffe0ff */
[----:B------:R-:W-:Y:S02]  /*0980*/  IMAD R15, R15, 0x8, R12 ;  /* 0x000000080f0f7824 */ /* 0x000fe400078e020c */
[----:B------:R-:W-:Y:S01]  /*0990*/  IMAD.WIDE R12, R13, 0x4, R10 ;  /* 0x000000040d0c7825 */ /* 0x000fe200078e020a */
[----:B------:R-:W-:-:S03]  /*09a0*/  LEA R17, R17, R14, 0x3 ;  /* 0x0000000e11117211 */ /* 0x000fc600078e18ff */
[----:B0-----:R-:W-:Y:S01]  /*09b0*/  IMAD.IADD R19, R0, 0x1, R19 ;  /* 0x0000000100137824 */ /* 0x001fe200078e0213 */
[----:B------:R4:W-:Y:S01]  /*09c0*/  STG.E desc[UR8][R12.64], R3 ;  /* 0x000000030c007986 */ /* 0x0009e2000c101908 */
[----:B------:R-:W-:-:S04]  /*09d0*/  IMAD.WIDE R14, R15, 0x4, R10 ;  /* 0x000000040f0e7825 */ /* 0x000fc800078e020a */
[----:B------:R-:W-:Y:S01]  /*09e0*/  IMAD R19, R19, 0x8, R16 ;  /* 0x0000000813137824 */ /* 0x000fe200078e0210 */
[----:B------:R4:W-:Y:S01]  /*09f0*/  STG.E desc[UR8][R14.64], R7 ;  /* 0x000000070e007986 */ /* 0x0009e2000c101908 */
[----:B------:R-:W-:-:S04]  /*0a00*/  IMAD.WIDE R16, R17, 0x4, R10 ;  /* 0x0000000411107825 */ /* 0x000fc800078e020a */
[----:B------:R-:W-:Y:S01]  /*0a10*/  IMAD.WIDE R18, R19, 0x4, R10 ;  /* 0x0000000413127825 */ /* 0x000fe200078e020a */
[----:B-----5:R4:W-:Y:S04]  /*0a20*/  STG.E desc[UR8][R16.64], R21 ;  /* 0x0000001510007986 */ /* 0x0209e8000c101908 */
[----:B------:R4:W-:Y:S01]  /*0a30*/  STG.E desc[UR8][R18.64], R23 ;  /* 0x0000001712007986 */ /* 0x0009e2000c101908 */
[----:B------:R-:W-:Y:S05]  /*0a40*/  @!P1 BRA `(.L_x_13) ;  /* 0xfffffffc007c9947 */ /* 0x000fea000383ffff */
.L_x_12:
[----:B------:R-:W-:Y:S05]  /*0a50*/  BSYNC.RECONVERGENT B1 ;  /* 0x0000000000017941 */ /* 0x000fea0003800200 */
.L_x_11:
[----:B----4-:R-:W-:Y:S01]  /*0a60*/  IADD3 R3, PT, PT, -R5, 0x4, RZ ;  /* 0x0000000405037810 */ /* 0x010fe20007ffe1ff */
[----:B------:R-:W-:Y:S03]  /*0a70*/  BSSY.RECONVERGENT B1, `(.L_x_14) ;  /* 0x0000016000017945 */ /* 0x000fe60003800200 */
[----:B------:R-:W-:-:S13]  /*0a80*/  ISETP.GT.AND P1, PT, R3, 0x1, PT ;  /* 0x000000010300780c */ /* 0x000fda0003f24270 */
[----:B------:R-:W-:Y:S05]  /*0a90*/  @!P1 BRA `(.L_x_15) ;  /* 0x00000000004c9947 */ /* 0x000fea0003800000 */
[----:B------:R-:W3:Y:S01]  /*0aa0*/  LDS R3, [R6] ;  /* 0x0000000006037984 */ /* 0x000ee20000000800 */
[----:B------:R-:W4:Y:S01]  /*0ab0*/  LDC.64 R10, c[0x0][0x390] ;  /* 0x0000e400ff0a7b82 */ /* 0x000f220000000a00 */
[----:B-1----:R-:W-:Y:S01]  /*0ac0*/  IADD3 R12, PT, PT, R2, 0x1, RZ ;  /* 0x00000001020c7810 */ /* 0x002fe20007ffe0ff */
[----:B------:R-:W-:Y:S01]  /*0ad0*/  VIADD R5, R5, 0x2 ;  /* 0x0000000205057836 */ /* 0x000fe20000000000 */
[----:B------:R1:W5:Y:S01]  /*0ae0*/  LDS R13, [R6+0x4] ;  /* 0x00000400060d7984 */ /* 0x0003620000000800 */
[----:B------:R-:W-:-:S03]  /*0af0*/  PLOP3.LUT P0, PT, PT, PT, PT, 0x8, 0x80 ;  /* 0x000000000080781c */ /* 0x000fc60003f0e170 */
[----:B------:R-:W0:Y:S04]  /*0b00*/  LDS R7, [R4] ;  /* 0x0000000004077984 */ /* 0x000e280000000800 */
[----:B--2---:R2:W0:Y:S01]  /*0b10*/  LDS R15, [R4+0x4] ;  /* 0x00000400040f7984 */ /* 0x0044220000000800 */
[----:B-1----:R-:W-:Y:S01]  /*0b20*/  IADD3 R6, PT, PT, R6, 0x8, RZ ;  /* 0x0000000806067810 */ /* 0x002fe20007ffe0ff */
[----:B--2---:R-:W-:Y:S02]  /*0b30*/  VIADD R4, R4, 0x8 ;  /* 0x0000000804047836 */ /* 0x004fe40000000000 */
[C---:B---3--:R-:W-:Y:S01]  /*0b40*/  IMAD.IADD R3, R0.reuse, 0x1, R3 ;  /* 0x0000000100037824 */ /* 0x048fe200078e0203 */
[----:B-----5:R-:W-:-:S03]  /*0b50*/  IADD3 R13, PT, PT, R0, R13, RZ ;  /* 0x0000000d000d7210 */ /* 0x020fc60007ffe0ff */
[----:B------:R-:W-:Y:S01]  /*0b60*/  IMAD R3, R3, 0x8, R2 ;  /* 0x0000000803037824 */ /* 0x000fe200078e0202 */
[----:B------:R-:W-:Y:S02]  /*0b70*/  IADD3 R2, PT, PT, R2, 0x2, RZ ;  /* 0x0000000202027810 */ /* 0x000fe40007ffe0ff */
[----:B------:R-:W-:Y:S01]  /*0b80*/  LEA R17, R13, R12, 0x3 ;  /* 0x0000000c0d117211 */ /* 0x000fe200078e18ff */
[----:B----4-:R-:W-:-:S04]  /*0b90*/  IMAD.WIDE R12, R3, 0x4, R10 ;  /* 0x00000004030c7825 */ /* 0x010fc800078e020a */
[----:B------:R-:W-:Y:S01]  /*0ba0*/  IMAD.WIDE R10, R17, 0x4, R10 ;  /* 0x00000004110a7825 */ /* 0x000fe200078e020a */
[----:B0-----:R3:W-:Y:S04]  /*0bb0*/  STG.E desc[UR8][R12.64], R7 ;  /* 0x000000070c007986 */ /* 0x0017e8000c101908 */
[----:B------:R3:W-:Y:S02]  /*0bc0*/  STG.E desc[UR8][R10.64], R15 ;  /* 0x0000000f0a007986 */ /* 0x0007e4000c101908 */
.L_x_15:
[----:B------:R-:W-:Y:S05]  /*0bd0*/  BSYNC.RECONVERGENT B1 ;  /* 0x0000000000017941 */ /* 0x000fea0003800200 */
.L_x_14:
[----:B------:R-:W-:-:S13]  /*0be0*/  ISETP.NE.OR P0, PT, R5, 0x4, P0 ;  /* 0x000000040500780c */ /* 0x000fda0000705670 */
[----:B------:R-:W-:Y:S05]  /*0bf0*/  @!P0 EXIT ;  /* 0x000000000000894d */ /* 0x000fea0003800000 */
.L_x_10:
[----:B------:R-:W-:Y:S05]  /*0c00*/  BSYNC.RECONVERGENT B0 ;  /* 0x0000000000007941 */ /* 0x000fea0003800200 */
.L_x_9:
[----:B----4-:R4:W5:Y:S01]  /*0c10*/  LDS R3, [R6] ;  /* 0x0000000006037984 */ /* 0x0109620000000800 */
[----:B------:R-:W-:-:S03]  /*0c20*/  VIADD R5, R5, 0x1 ;  /* 0x0000000105057836 */ /* 0x000fc60000000000 */
[----:B---3--:R3:W1:Y:S02]  /*0c30*/  LDS R7, [R4] ;  /* 0x0000000004077984 */ /* 0x0086640000000800 */
[----:B------:R-:W-:Y:S02]  /*0c40*/  ISETP.NE.AND P0, PT, R5, 0x4, PT ;  /* 0x000000040500780c */ /* 0x000fe40003f05270 */
[----:B----4-:R-:W-:Y:S01]  /*0c50*/  IADD3 R6, PT, PT, R6, 0x4, RZ ;  /* 0x0000000406067810 */ /* 0x010fe20007ffe0ff */
[----:B---3--:R-:W-:Y:S02]  /*0c60*/  VIADD R4, R4, 0x4 ;  /* 0x0000000404047836 */ /* 0x008fe40000000000 */
[----:B-----5:R-:W-:-:S05]  /*0c70*/  IMAD.IADD R3, R0, 0x1, R3 ;  /* 0x0000000100037824 */ /* 0x020fca00078e0203 */
[----:B------:R-:W-:Y:S02]  /*0c80*/  LEA R3, R3, R2, 0x3 ;  /* 0x0000000203037211 */ /* 0x000fe400078e18ff */
[----:B------:R-:W-:-:S03]  /*0c90*/  IADD3 R2, PT, PT, R2, 0x1, RZ ;  /* 0x0000000102027810 */ /* 0x000fc60007ffe0ff */
[----:B0-----:R-:W-:-:S05]  /*0ca0*/  IMAD.WIDE R10, R3, 0x4, R8 ;  /* 0x00000004030a7825 */ /* 0x001fca00078e0208 */
[----:B-1----:R4:W-:Y:S01]  /*0cb0*/  STG.E desc[UR8][R10.64], R7 ;  /* 0x000000070a007986 */ /* 0x0029e2000c101908 */
[----:B------:R-:W-:Y:S05]  /*0cc0*/  @P0 BRA `(.L_x_9) ;  /* 0xfffffffc00d00947 */ /* 0x000fea000383ffff */
[----:B------:R-:W-:Y:S05]  /*0cd0*/  EXIT ;  /* 0x000000000000794d */ /* 0x000fea0003800000 */
.L_x_16:
[----:B------:R-:W-:-:S00]  /*0ce0*/  BRA `(.L_x_16) ;  /* 0xfffffffc00fc7947 */ /* 0x000fc0000383ffff */
[----:B------:R-:W-:-:S00]  /*0cf0*/  NOP ;  /* 0x0000000000007918 */ /* 0x000fc00000000000 */
        /* <DEDUP_REMOVED lines=8> */
.L_x_17:


//--------------------- .nv.shared._Z22scatter_element_kernelPKfPKiPf --------------------------
	.section	.nv.shared._Z22scatter_element_kernelPKfPKiPf,"aw",@nobits
	.sectionflags	@""
	.align	4
.nv.shared._Z22scatter_element_kernelPKfPKiPf:
	.zero		2048


//--------------------- .nv.shared.reserved.0     --------------------------
	.section	.nv.shared.reserved.0,"aw",@nobits
	.weak		__nv_reservedSMEM_offset_0_alias
	.size		__nv_reservedSMEM_offset_0_alias, 0, 64
	.other		__nv_reservedSMEM_offset_0_alias,@"STO_CUDA_RESERVED_SHARED STV_DEFAULT"
__nv_reservedSMEM_offset_0_alias:
	.zero		0
	.zero		64


//--------------------- .nv.constant0._Z22scatter_element_kernelPKfPKiPf --------------------------
	.section	.nv.constant0._Z22scatter_element_kernelPKfPKiPf,"a",@progbits
	.sectionflags	@""
	.align	4
.nv.constant0._Z22scatter_element_kernelPKfPKiPf:
	.zero		920


//--------------------- SYMBOLS --------------------------

	.type		.nv.reservedSmem.offset0,@object
	.size		.nv.reservedSmem.offset0,0x4
	.type		.nv.reservedSmem.cap,@object
	.size		.nv.reservedSmem.cap,0x4
